//
// Generated by NVIDIA NVVM Compiler
// Compiler built on Thu Mar 13 19:31:35 2014 (1394735495)
// Cuda compilation tools, release 6.0, V6.0.1
//

.version 4.0
.target sm_30
.address_size 64


.visible .entry copypadmul(
	.param .u64 copypadmul_param_0,
	.param .u32 copypadmul_param_1,
	.param .u32 copypadmul_param_2,
	.param .u32 copypadmul_param_3,
	.param .u64 copypadmul_param_4,
	.param .u64 copypadmul_param_5,
	.param .u32 copypadmul_param_6,
	.param .u32 copypadmul_param_7,
	.param .u32 copypadmul_param_8,
	.param .u64 copypadmul_param_9,
	.param .u64 copypadmul_param_10
)
{
	.reg .pred 	%p<7>;
	.reg .s32 	%r<22>;
	.reg .f32 	%f<9>;
	.reg .s64 	%rd<22>;


	ld.param.u64 	%rd2, [copypadmul_param_0];
	ld.param.u32 	%r4, [copypadmul_param_1];
	ld.param.u32 	%r5, [copypadmul_param_2];
	ld.param.u64 	%rd3, [copypadmul_param_4];
	ld.param.u64 	%rd4, [copypadmul_param_5];
	ld.param.u32 	%r6, [copypadmul_param_6];
	ld.param.u32 	%r7, [copypadmul_param_7];
	ld.param.u32 	%r8, [copypadmul_param_8];
	ld.param.u64 	%rd5, [copypadmul_param_9];
	ld.param.u64 	%rd6, [copypadmul_param_10];
	mov.u32 	%r9, %ntid.x;
	mov.u32 	%r10, %ctaid.x;
	mov.u32 	%r11, %tid.x;
	mad.lo.s32 	%r1, %r9, %r10, %r11;
	mov.u32 	%r12, %ntid.y;
	mov.u32 	%r13, %ctaid.y;
	mov.u32 	%r14, %tid.y;
	mad.lo.s32 	%r2, %r12, %r13, %r14;
	mov.u32 	%r15, %ntid.z;
	mov.u32 	%r16, %ctaid.z;
	mov.u32 	%r17, %tid.z;
	mad.lo.s32 	%r3, %r15, %r16, %r17;
	setp.lt.s32	%p1, %r1, %r6;
	setp.lt.s32	%p2, %r2, %r7;
	and.pred  	%p3, %p1, %p2;
	setp.lt.s32	%p4, %r3, %r8;
	and.pred  	%p5, %p3, %p4;
	@!%p5 bra 	BB0_5;
	bra.uni 	BB0_1;

BB0_1:
	cvta.to.global.u64 	%rd7, %rd5;
	cvta.to.global.u64 	%rd8, %rd6;
	mad.lo.s32 	%r18, %r3, %r7, %r2;
	mad.lo.s32 	%r19, %r18, %r6, %r1;
	cvt.s64.s32	%rd1, %r19;
	add.s64 	%rd9, %rd8, %rd1;
	ld.global.u8 	%rd10, [%rd9];
	shl.b64 	%rd11, %rd10, 2;
	add.s64 	%rd12, %rd7, %rd11;
	ld.global.f32 	%f1, [%rd12];
	setp.ne.s64	%p6, %rd4, 0;
	@%p6 bra 	BB0_3;

	mov.f32 	%f8, 0f3F800000;
	bra.uni 	BB0_4;

BB0_3:
	cvta.to.global.u64 	%rd13, %rd4;
	shl.b64 	%rd14, %rd1, 2;
	add.s64 	%rd15, %rd13, %rd14;
	ld.global.f32 	%f8, [%rd15];

BB0_4:
	cvta.to.global.u64 	%rd16, %rd2;
	cvta.to.global.u64 	%rd17, %rd3;
	shl.b64 	%rd18, %rd1, 2;
	add.s64 	%rd19, %rd17, %rd18;
	ld.global.f32 	%f5, [%rd19];
	mul.f32 	%f6, %f1, %f8;
	mul.f32 	%f7, %f6, %f5;
	mad.lo.s32 	%r20, %r3, %r5, %r2;
	mad.lo.s32 	%r21, %r20, %r4, %r1;
	mul.wide.s32 	%rd20, %r21, 4;
	add.s64 	%rd21, %rd16, %rd20;
	st.global.f32 	[%rd21], %f7;

BB0_5:
	ret;
}




// ===== COMPILED SASS (sm_100) =====

	.target	sm_100

	.elftype	@"ET_EXEC"


//--------------------- .note.nv.tkinfo           --------------------------
	.section	.note.nv.tkinfo,"",@"SHT_NOTE"
	.sectionflags	@"SHF_NOTE_NV_TKINFO"
	.tkinfo
        /*0018*/ 	.word	0x00000002
        /*0030*/ 	.string	""
        /*0030*/ 	.string	"ptxas"
        /*0030*/ 	.string	"Cuda compilation tools, release 13.0, V13.0.88"
        /*0030*/ 	.string	"Build cuda_13.0.r13.0/compiler.36424714_0"
        /*0030*/ 	.string	"-arch sm_100 "



//--------------------- .note.nv.cuinfo           --------------------------
	.section	.note.nv.cuinfo,"",@"SHT_NOTE"
	.sectionflags	@"SHF_NOTE_NV_CUINFO"
        /*0018*/ 	.short	0x0002
        /*001a*/ 	.short	0x001e
        /*001c*/ 	.short	0x0082
	.zero		2


//--------------------- .nv.info                  --------------------------
	.section	.nv.info,"",@"SHT_CUDA_INFO"
	.align	4


	//----- nvinfo : EIATTR_REGCOUNT
	.align		4
        /*0000*/ 	.byte	0x04, 0x2f
        /*0002*/ 	.short	(.L_1 - .L_0)
	.align		4
.L_0:
        /*0004*/ 	.word	index@(copypadmul)
        /*0008*/ 	.word	0x00000010


	//----- nvinfo : EIATTR_FRAME_SIZE
	.align		4
.L_1:
        /*000c*/ 	.byte	0x04, 0x11
        /*000e*/ 	.short	(.L_3 - .L_2)
	.align		4
.L_2:
        /*0010*/ 	.word	index@(copypadmul)
        /*0014*/ 	.word	0x00000000


	//----- nvinfo : EIATTR_MIN_STACK_SIZE
	.align		4
.L_3:
        /*0018*/ 	.byte	0x04, 0x12
        /*001a*/ 	.short	(.L_5 - .L_4)
	.align		4
.L_4:
        /*001c*/ 	.word	index@(copypadmul)
        /*0020*/ 	.word	0x00000000
.L_5:


//--------------------- .nv.compat                --------------------------
	.section	.nv.compat,"",@"SHT_CUDA_COMPAT_INFO"
	.align	4
        /*0000*/ 	.byte	0x02, 0x09, 0x00, 0x00, 0x02, 0x02, 0x01, 0x00, 0x02, 0x05, 0x05, 0x00, 0x03, 0x07, 0x01, 0x01
        /*0010*/ 	.byte	0x02, 0x03, 0x00, 0x00, 0x02, 0x06, 0x01, 0x00, 0x04, 0x0b, 0x08, 0x00, 0x09, 0x00, 0x00, 0x00
        /*0020*/ 	.byte	0x00, 0x00, 0x00, 0x00


//--------------------- .nv.info.copypadmul       --------------------------
	.section	.nv.info.copypadmul,"",@"SHT_CUDA_INFO"
	.sectionflags	@""
	.align	4


	//----- nvinfo : EIATTR_CUDA_API_VERSION
	.align		4
        /*0000*/ 	.byte	0x04, 0x37
        /*0002*/ 	.short	(.L_7 - .L_6)
.L_6:
        /*0004*/ 	.word	0x00000082


	//----- nvinfo : EIATTR_KPARAM_INFO
	.align		4
.L_7:
        /*0008*/ 	.byte	0x04, 0x17
        /*000a*/ 	.short	(.L_9 - .L_8)
.L_8:
        /*000c*/ 	.word	0x00000000
        /*0010*/ 	.short	0x000a
        /*0012*/ 	.short	0x0040
        /*0014*/ 	.byte	0x00, 0xf0, 0x21, 0x00


	//----- nvinfo : EIATTR_KPARAM_INFO
	.align		4
.L_9:
        /*0018*/ 	.byte	0x04, 0x17
        /*001a*/ 	.short	(.L_11 - .L_10)
.L_10:
        /*001c*/ 	.word	0x00000000
        /*0020*/ 	.short	0x0009
        /*0022*/ 	.short	0x0038
        /*0024*/ 	.byte	0x00, 0xf0, 0x21, 0x00


	//----- nvinfo : EIATTR_KPARAM_INFO
	.align		4
.L_11:
        /*0028*/ 	.byte	0x04, 0x17
        /*002a*/ 	.short	(.L_13 - .L_12)
.L_12:
        /*002c*/ 	.word	0x00000000
        /*0030*/ 	.short	0x0008
        /*0032*/ 	.short	0x0030
        /*0034*/ 	.byte	0x00, 0xf0, 0x11, 0x00


	//----- nvinfo : EIATTR_KPARAM_INFO
	.align		4
.L_13:
        /*0038*/ 	.byte	0x04, 0x17
        /*003a*/ 	.short	(.L_15 - .L_14)
.L_14:
        /*003c*/ 	.word	0x00000000
        /*0040*/ 	.short	0x0007
        /*0042*/ 	.short	0x002c
        /*0044*/ 	.byte	0x00, 0xf0, 0x11, 0x00


	//----- nvinfo : EIATTR_KPARAM_INFO
	.align		4
.L_15:
        /*0048*/ 	.byte	0x04, 0x17
        /*004a*/ 	.short	(.L_17 - .L_16)
.L_16:
        /*004c*/ 	.word	0x00000000
        /*0050*/ 	.short	0x0006
        /*0052*/ 	.short	0x0028
        /*0054*/ 	.byte	0x00, 0xf0, 0x11, 0x00


	//----- nvinfo : EIATTR_KPARAM_INFO
	.align		4
.L_17:
        /*0058*/ 	.byte	0x04, 0x17
        /*005a*/ 	.short	(.L_19 - .L_18)
.L_18:
        /*005c*/ 	.word	0x00000000
        /*0060*/ 	.short	0x0005
        /*0062*/ 	.short	0x0020
        /*0064*/ 	.byte	0x00, 0xf0, 0x21, 0x00


	//----- nvinfo : EIATTR_KPARAM_INFO
	.align		4
.L_19:
        /*0068*/ 	.byte	0x04, 0x17
        /*006a*/ 	.short	(.L_21 - .L_20)
.L_20:
        /*006c*/ 	.word	0x00000000
        /*0070*/ 	.short	0x0004
        /*0072*/ 	.short	0x0018
        /*0074*/ 	.byte	0x00, 0xf0, 0x21, 0x00


	//----- nvinfo : EIATTR_KPARAM_INFO
	.align		4
.L_21:
        /*0078*/ 	.byte	0x04, 0x17
        /*007a*/ 	.short	(.L_23 - .L_22)
.L_22:
        /*007c*/ 	.word	0x00000000
        /*0080*/ 	.short	0x0003
        /*0082*/ 	.short	0x0010
        /*0084*/ 	.byte	0x00, 0xf0, 0x11, 0x00


	//----- nvinfo : EIATTR_KPARAM_INFO
	.align		4
.L_23:
        /*0088*/ 	.byte	0x04, 0x17
        /*008a*/ 	.short	(.L_25 - .L_24)
.L_24:
        /*008c*/ 	.word	0x00000000
        /*0090*/ 	.short	0x0002
        /*0092*/ 	.short	0x000c
        /*0094*/ 	.byte	0x00, 0xf0, 0x11, 0x00


	//----- nvinfo : EIATTR_KPARAM_INFO
	.align		4
.L_25:
        /*0098*/ 	.byte	0x04, 0x17
        /*009a*/ 	.short	(.L_27 - .L_26)
.L_26:
        /*009c*/ 	.word	0x00000000
        /*00a0*/ 	.short	0x0001
        /*00a2*/ 	.short	0x0008
        /*00a4*/ 	.byte	0x00, 0xf0, 0x11, 0x00


	//----- nvinfo : EIATTR_KPARAM_INFO
	.align		4
.L_27:
        /*00a8*/ 	.byte	0x04, 0x17
        /*00aa*/ 	.short	(.L_29 - .L_28)
.L_28:
        /*00ac*/ 	.word	0x00000000
        /*00b0*/ 	.short	0x0000
        /*00b2*/ 	.short	0x0000
        /*00b4*/ 	.byte	0x00, 0xf0, 0x21, 0x00


	//----- nvinfo : EIATTR_SPARSE_MMA_MASK
	.align		4
.L_29:
        /*00b8*/ 	.byte	0x03, 0x50
        /*00ba*/ 	.short	0x0000


	//----- nvinfo : EIATTR_MAXREG_COUNT
	.align		4
        /*00bc*/ 	.byte	0x03, 0x1b
        /*00be*/ 	.short	0x00ff


	//----- nvinfo : EIATTR_MERCURY_ISA_VERSION
	.align		4
        /*00c0*/ 	.byte	0x03, 0x5f
        /*00c2*/ 	.short	0x0101


	//----- nvinfo : EIATTR_VRC_CTA_INIT_COUNT
	.align		4
        /*00c4*/ 	.byte	0x02, 0x4a
	.zero		1
	.zero		1


	//----- nvinfo : EIATTR_EXIT_INSTR_OFFSETS
	.align		4
        /*00c8*/ 	.byte	0x04, 0x1c
        /*00ca*/ 	.short	(.L_31 - .L_30)


	//   ....[0]....
.L_30:
        /*00cc*/ 	.word	0x00000120


	//   ....[1]....
        /*00d0*/ 	.word	0x00000320


	//----- nvinfo : EIATTR_CBANK_PARAM_SIZE
	.align		4
.L_31:
        /*00d4*/ 	.byte	0x03, 0x19
        /*00d6*/ 	.short	0x0048


	//----- nvinfo : EIATTR_PARAM_CBANK
	.align		4
        /*00d8*/ 	.byte	0x04, 0x0a
        /*00da*/ 	.short	(.L_33 - .L_32)
	.align		4
.L_32:
        /*00dc*/ 	.word	index@(.nv.constant0.copypadmul)
        /*00e0*/ 	.short	0x0380
        /*00e2*/ 	.short	0x0048


	//----- nvinfo : EIATTR_SW_WAR
	.align		4
.L_33:
        /*00e4*/ 	.byte	0x04, 0x36
        /*00e6*/ 	.short	(.L_35 - .L_34)
.L_34:
        /*00e8*/ 	.word	0x00000008
.L_35:


//--------------------- .nv.callgraph             --------------------------
	.section	.nv.callgraph,"",@"SHT_CUDA_CALLGRAPH"
	.align	4
	.sectionentsize	8
	.align		4
        /*0000*/ 	.word	0x00000000
	.align		4
        /*0004*/ 	.word	0xffffffff
	.align		4
        /*0008*/ 	.word	0x00000000
	.align		4
        /*000c*/ 	.word	0xfffffffe
	.align		4
        /*0010*/ 	.word	0x00000000
	.align		4
        /*0014*/ 	.word	0xfffffffd
	.align		4
        /*0018*/ 	.word	0x00000000
	.align		4
        /*001c*/ 	.word	0xfffffffc


//--------------------- .text.copypadmul          --------------------------
	.section	.text.copypadmul,"ax",@progbits
	.align	128
        .global         copypadmul
        .type           copypadmul,@function
        .size           copypadmul,(.L_x_1 - copypadmul)
        .other          copypadmul,@"STO_CUDA_ENTRY STV_DEFAULT"
copypadmul:
.text.copypadmul:
[----:B------:R-:W-:Y:S01]  /*0000*/  LDC R1, c[0x0][0x37c] ;  /* 0x0000df00ff017b82 */ /* 0x000fe20000000800 */
[----:B------:R-:W0:Y:S01]  /*0010*/  S2R R10, SR_CTAID.Y ;  /* 0x00000000000a7919 */ /* 0x000e220000002600 */
[----:B------:R-:W1:Y:S01]  /*0020*/  LDCU UR4, c[0x0][0x360] ;  /* 0x00006c00ff0477ac */ /* 0x000e620008000800 */
[----:B------:R-:W0:Y:S01]  /*0030*/  S2R R5, SR_TID.Y ;  /* 0x0000000000057919 */ /* 0x000e220000002200 */
[----:B------:R-:W0:Y:S01]  /*0040*/  LDCU UR5, c[0x0][0x364] ;  /* 0x00006c80ff0577ac */ /* 0x000e220008000800 */
[----:B------:R-:W1:Y:S01]  /*0050*/  S2R R0, SR_CTAID.X ;  /* 0x0000000000007919 */ /* 0x000e620000002500 */
[----:B------:R-:W2:Y:S01]  /*0060*/  LDCU.64 UR8, c[0x0][0x3a8] ;  /* 0x00007500ff0877ac */ /* 0x000ea20008000a00 */
[----:B------:R-:W1:Y:S01]  /*0070*/  S2R R3, SR_TID.X ;  /* 0x0000000000037919 */ /* 0x000e620000002100 */
[----:B------:R-:W3:Y:S01]  /*0080*/  LDCU UR6, c[0x0][0x368] ;  /* 0x00006d00ff0677ac */ /* 0x000ee20008000800 */
[----:B------:R-:W3:Y:S01]  /*0090*/  S2R R11, SR_CTAID.Z ;  /* 0x00000000000b7919 */ /* 0x000ee20000002700 */
[----:B------:R-:W4:Y:S01]  /*00a0*/  LDCU UR7, c[0x0][0x3b0] ;  /* 0x00007600ff0777ac */ /* 0x000f220008000800 */
[----:B------:R-:W3:Y:S01]  /*00b0*/  S2R R2, SR_TID.Z ;  /* 0x0000000000027919 */ /* 0x000ee20000002300 */
[----:B0-----:R-:W-:-:S05]  /*00c0*/  IMAD R10, R10, UR5, R5 ;  /* 0x000000050a0a7c24 */ /* 0x001fca000f8e0205 */
[----:B--2---:R-:W-:Y:S01]  /*00d0*/  ISETP.GE.AND P0, PT, R10, UR9, PT ;  /* 0x000000090a007c0c */ /* 0x004fe2000bf06270 */
[----:B-1----:R-:W-:-:S05]  /*00e0*/  IMAD R0, R0, UR4, R3 ;  /* 0x0000000400007c24 */ /* 0x002fca000f8e0203 */
[----:B------:R-:W-:Y:S01]  /*00f0*/  ISETP.LT.AND P0, PT, R0, UR8, !P0 ;  /* 0x0000000800007c0c */ /* 0x000fe2000c701270 */
[----:B---3--:R-:W-:-:S05]  /*0100*/  IMAD R11, R11, UR6, R2 ;  /* 0x000000060b0b7c24 */ /* 0x008fca000f8e0202 */
[----:B----4-:R-:W-:-:S13]  /*0110*/  ISETP.LT.AND P0, PT, R11, UR7, P0 ;  /* 0x000000070b007c0c */ /* 0x010fda0008701270 */
[----:B------:R-:W-:Y:S05]  /*0120*/  @!P0 EXIT ;  /* 0x000000000000894d */ /* 0x000fea0003800000 */
[----:B------:R-:W0:Y:S01]  /*0130*/  LDCU.64 UR6, c[0x0][0x3c0] ;  /* 0x00007800ff0677ac */ /* 0x000e220008000a00 */
[----:B------:R-:W-:Y:S01]  /*0140*/  IMAD R3, R11, UR9, R10 ;  /* 0x000000090b037c24 */ /* 0x000fe2000f8e020a */
[----:B------:R-:W1:Y:S03]  /*0150*/  LDCU.64 UR4, c[0x0][0x358] ;  /* 0x00006b00ff0477ac */ /* 0x000e660008000a00 */
[----:B------:R-:W-:Y:S01]  /*0160*/  IMAD R9, R3, UR8, R0 ;  /* 0x0000000803097c24 */ /* 0x000fe2000f8e0200 */
[----:B------:R-:W2:Y:S04]  /*0170*/  LDCU.64 UR10, c[0x0][0x3a0] ;  /* 0x00007400ff0a77ac */ /* 0x000ea80008000a00 */
[----:B------:R-:W-:Y:S01]  /*0180*/  SHF.R.S32.HI R12, RZ, 0x1f, R9 ;  /* 0x0000001fff0c7819 */ /* 0x000fe20000011409 */
[----:B------:R-:W3:Y:S01]  /*0190*/  LDCU.64 UR12, c[0x0][0x398] ;  /* 0x00007300ff0c77ac */ /* 0x000ee20008000a00 */
[----:B0-----:R-:W-:-:S04]  /*01a0*/  IADD3 R2, P0, PT, R9, UR6, RZ ;  /* 0x0000000609027c10 */ /* 0x001fc8000ff1e0ff */
[----:B------:R-:W-:Y:S01]  /*01b0*/  IADD3.X R3, PT, PT, R12, UR7, RZ, P0, !PT ;  /* 0x000000070c037c10 */ /* 0x000fe200087fe4ff */
[----:B------:R-:W0:Y:S04]  /*01c0*/  LDCU.64 UR6, c[0x0][0x3b8] ;  /* 0x00007700ff0677ac */ /* 0x000e280008000a00 */
[----:B-1----:R-:W0:Y:S01]  /*01d0*/  LDG.E.U8 R2, desc[UR4][R2.64] ;  /* 0x0000000402027981 */ /* 0x002e22000c1e1100 */
[----:B--2---:R-:W-:Y:S02]  /*01e0*/  ISETP.NE.U32.AND P0, PT, RZ, UR10, PT ;  /* 0x0000000aff007c0c */ /* 0x004fe4000bf05070 */
[----:B---3--:R-:W-:Y:S02]  /*01f0*/  LEA R8, P3, R9, UR12, 0x2 ;  /* 0x0000000c09087c11 */ /* 0x008fe4000f8610ff */
[----:B------:R-:W-:-:S13]  /*0200*/  ISETP.NE.AND.EX P0, PT, RZ, UR11, PT, P0 ;  /* 0x0000000bff007c0c */ /* 0x000fda000bf05300 */
[----:B------:R-:W-:Y:S01]  /*0210*/  @P0 LEA R6, P2, R9, UR10, 0x2 ;  /* 0x0000000a09060c11 */ /* 0x000fe2000f8410ff */
[----:B------:R-:W-:-:S03]  /*0220*/  @!P0 IMAD.MOV.U32 R13, RZ, RZ, 0x3f800000 ;  /* 0x3f800000ff0d8424 */ /* 0x000fc600078e00ff */
[C-C-:B------:R-:W-:Y:S02]  /*0230*/  @P0 LEA.HI.X R7, R9.reuse, UR11, R12.reuse, 0x2, P2 ;  /* 0x0000000b09070c11 */ /* 0x140fe400090f140c */
[----:B------:R-:W-:-:S03]  /*0240*/  LEA.HI.X R9, R9, UR13, R12, 0x2, P3 ;  /* 0x0000000d09097c11 */ /* 0x000fc600098f140c */
[----:B------:R-:W2:Y:S04]  /*0250*/  @P0 LDG.E R13, desc[UR4][R6.64] ;  /* 0x00000004060d0981 */ /* 0x000ea8000c1e1900 */
[----:B------:R-:W3:Y:S01]  /*0260*/  LDG.E R8, desc[UR4][R8.64] ;  /* 0x0000000408087981 */ /* 0x000ee2000c1e1900 */
[----:B0-----:R-:W-:Y:S02]  /*0270*/  LEA R4, P1, R2, UR6, 0x2 ;  /* 0x0000000602047c11 */ /* 0x001fe4000f8210ff */
[----:B------:R-:W0:Y:S03]  /*0280*/  LDC.64 R2, c[0x0][0x380] ;  /* 0x0000e000ff027b82 */ /* 0x000e260000000a00 */
[----:B------:R-:W-:Y:S01]  /*0290*/  IMAD.X R5, RZ, RZ, UR7, P1 ;  /* 0x00000007ff057e24 */ /* 0x000fe200088e06ff */
[----:B------:R-:W1:Y:S04]  /*02a0*/  LDCU.64 UR6, c[0x0][0x388] ;  /* 0x00007100ff0677ac */ /* 0x000e680008000a00 */
[----:B------:R-:W2:Y:S01]  /*02b0*/  LDG.E R4, desc[UR4][R4.64] ;  /* 0x0000000404047981 */ /* 0x000ea2000c1e1900 */
[----:B-1----:R-:W-:-:S04]  /*02c0*/  IMAD R11, R11, UR7, R10 ;  /* 0x000000070b0b7c24 */ /* 0x002fc8000f8e020a */
[----:B------:R-:W-:-:S04]  /*02d0*/  IMAD R11, R11, UR6, R0 ;  /* 0x000000060b0b7c24 */ /* 0x000fc8000f8e0200 */
[----:B0-----:R-:W-:-:S04]  /*02e0*/  IMAD.WIDE R2, R11, 0x4, R2 ;  /* 0x000000040b027825 */ /* 0x001fc800078e0202 */
[----:B--2---:R-:W-:-:S04]  /*02f0*/  FMUL R13, R4, R13 ;  /* 0x0000000d040d7220 */ /* 0x004fc80000400000 */
[----:B---3--:R-:W-:-:S05]  /*0300*/  FMUL R13, R8, R13 ;  /* 0x0000000d080d7220 */ /* 0x008fca0000400000 */
[----:B------:R-:W-:Y:S01]  /*0310*/  STG.E desc[UR4][R2.64], R13 ;  /* 0x0000000d02007986 */ /* 0x000fe2000c101904 */
[----:B------:R-:W-:Y:S05]  /*0320*/  EXIT ;  /* 0x000000000000794d */ /* 0x000fea0003800000 */
.L_x_0:
[----:B------:R-:W-:-:S00]  /*0330*/  BRA `(.L_x_0) ;  /* 0xfffffffc00fc7947 */ /* 0x000fc0000383ffff */
[----:B------:R-:W-:-:S00]  /*0340*/  NOP ;  /* 0x0000000000007918 */ /* 0x000fc00000000000 */
        /* <DEDUP_REMOVED lines=11> */
.L_x_1:


//--------------------- .nv.shared.reserved.0     --------------------------
	.section	.nv.shared.reserved.0,"aw",@nobits
	.weak		__nv_reservedSMEM_offset_0_alias
	.size		__nv_reservedSMEM_offset_0_alias, 0, 64
	.other		__nv_reservedSMEM_offset_0_alias,@"STO_CUDA_RESERVED_SHARED STV_DEFAULT"
__nv_reservedSMEM_offset_0_alias:
	.zero		0
	.zero		64


//--------------------- .nv.constant0.copypadmul  --------------------------
	.section	.nv.constant0.copypadmul,"a",@progbits
	.sectionflags	@""
	.align	4
.nv.constant0.copypadmul:
	.zero		968


//--------------------- SYMBOLS --------------------------

	.type		.nv.reservedSmem.offset0,@object
	.size		.nv.reservedSmem.offset0,0x4
